//
// Generated by NVIDIA NVVM Compiler
//
// Compiler Build ID: CL-36424714
// Cuda compilation tools, release 13.0, V13.0.88
// Based on NVVM 20.0.0
//

.version 9.0
.target sm_100
.address_size 64

	// .globl	_Z14kernel_examplei
.extern .func  (.param .b32 func_retval0) vprintf
(
	.param .b64 vprintf_param_0,
	.param .b64 vprintf_param_1
)
;
.global .align 1 .b8 $str[27] = {91, 71, 80, 85, 93, 32, 72, 101, 108, 108, 111, 32, 102, 114, 111, 109, 32, 116, 104, 101, 32, 71, 80, 85, 33, 10};
.global .align 1 .b8 $str$1[23] = {91, 71, 80, 85, 93, 32, 84, 104, 101, 32, 118, 97, 108, 117, 101, 32, 105, 115, 32, 37, 100, 10};

.visible .entry _Z14kernel_examplei(
	.param .u32 _Z14kernel_examplei_param_0
)
{
	.local .align 8 .b8 	__local_depot0[8];
	.reg .b64 	%SP;
	.reg .b64 	%SPL;
	.reg .b32 	%r<6>;
	.reg .b64 	%rd<7>;

	mov.u64 	%SPL, __local_depot0;
	cvta.local.u64 	%SP, %SPL;
	ld.param.u32 	%r1, [_Z14kernel_examplei_param_0];
	add.u64 	%rd1, %SP, 0;
	add.u64 	%rd2, %SPL, 0;
	mov.u64 	%rd3, $str;
	cvta.global.u64 	%rd4, %rd3;
	{ // callseq 0, 0
	.param .b64 param0;
	st.param.b64 	[param0], %rd4;
	.param .b64 param1;
	st.param.b64 	[param1], 0;
	.param .b32 retval0;
	call.uni (retval0), 
	vprintf, 
	(
	param0, 
	param1
	);
	ld.param.b32 	%r2, [retval0];
	} // callseq 0
	st.local.u32 	[%rd2], %r1;
	mov.u64 	%rd5, $str$1;
	cvta.global.u64 	%rd6, %rd5;
	{ // callseq 1, 0
	.param .b64 param0;
	st.param.b64 	[param0], %rd6;
	.param .b64 param1;
	st.param.b64 	[param1], %rd1;
	.param .b32 retval0;
	call.uni (retval0), 
	vprintf, 
	(
	param0, 
	param1
	);
	ld.param.b32 	%r4, [retval0];
	} // callseq 1
	ret;

}


// ===== COMPILED SASS (sm_100) =====

	.target	sm_100

	.elftype	@"ET_EXEC"


//--------------------- .note.nv.tkinfo           --------------------------
	.section	.note.nv.tkinfo,"",@"SHT_NOTE"
	.sectionflags	@"SHF_NOTE_NV_TKINFO"
	.tkinfo
        /*0018*/ 	.word	0x00000002
        /*0030*/ 	.string	""
        /*0030*/ 	.string	"ptxas"
        /*0030*/ 	.string	"Cuda compilation tools, release 13.0, V13.0.88"
        /*0030*/ 	.string	"Build cuda_13.0.r13.0/compiler.36424714_0"
        /*0030*/ 	.string	"-arch sm_100 -m 64 "



//--------------------- .note.nv.cuinfo           --------------------------
	.section	.note.nv.cuinfo,"",@"SHT_NOTE"
	.sectionflags	@"SHF_NOTE_NV_CUINFO"
        /*0018*/ 	.short	0x0002
        /*001a*/ 	.short	0x0064
        /*001c*/ 	.short	0x0082
	.zero		2


//--------------------- .nv.info                  --------------------------
	.section	.nv.info,"",@"SHT_CUDA_INFO"
	.align	4


	//----- nvinfo : EIATTR_REGCOUNT
	.align		4
        /*0000*/ 	.byte	0x04, 0x2f
        /*0002*/ 	.short	(.L_3 - .L_2)
	.align		4
.L_2:
        /*0004*/ 	.word	index@(_Z14kernel_examplei)
        /*0008*/ 	.word	0x00000018


	//----- nvinfo : EIATTR_FRAME_SIZE
	.align		4
.L_3:
        /*000c*/ 	.byte	0x04, 0x11
        /*000e*/ 	.short	(.L_5 - .L_4)
	.align		4
.L_4:
        /*0010*/ 	.word	index@(_Z14kernel_examplei)
        /*0014*/ 	.word	0x00000008


	//----- nvinfo : EIATTR_MIN_STACK_SIZE
	.align		4
.L_5:
        /*0018*/ 	.byte	0x04, 0x12
        /*001a*/ 	.short	(.L_7 - .L_6)
	.align		4
.L_6:
        /*001c*/ 	.word	index@(_Z14kernel_examplei)
        /*0020*/ 	.word	0x00000008
.L_7:


//--------------------- .nv.compat                --------------------------
	.section	.nv.compat,"",@"SHT_CUDA_COMPAT_INFO"
	.align	4
        /*0000*/ 	.byte	0x02, 0x09, 0x00, 0x00, 0x02, 0x02, 0x01, 0x00, 0x02, 0x05, 0x05, 0x00, 0x03, 0x07, 0x01, 0x01
        /*0010*/ 	.byte	0x02, 0x03, 0x00, 0x00, 0x02, 0x06, 0x01, 0x00, 0x04, 0x0b, 0x08, 0x00, 0x09, 0x00, 0x00, 0x00
        /*0020*/ 	.byte	0x00, 0x00, 0x00, 0x00


//--------------------- .nv.info._Z14kernel_examplei --------------------------
	.section	.nv.info._Z14kernel_examplei,"",@"SHT_CUDA_INFO"
	.sectionflags	@""
	.align	4


	//----- nvinfo : EIATTR_CUDA_API_VERSION
	.align		4
        /*0000*/ 	.byte	0x04, 0x37
        /*0002*/ 	.short	(.L_9 - .L_8)
.L_8:
        /*0004*/ 	.word	0x00000082


	//----- nvinfo : EIATTR_KPARAM_INFO
	.align		4
.L_9:
        /*0008*/ 	.byte	0x04, 0x17
        /*000a*/ 	.short	(.L_11 - .L_10)
.L_10:
        /*000c*/ 	.word	0x00000000
        /*0010*/ 	.short	0x0000
        /*0012*/ 	.short	0x0000
        /*0014*/ 	.byte	0x00, 0xf0, 0x11, 0x00


	//----- nvinfo : EIATTR_SPARSE_MMA_MASK
	.align		4
.L_11:
        /*0018*/ 	.byte	0x03, 0x50
        /*001a*/ 	.short	0x0000


	//----- nvinfo : EIATTR_MAXREG_COUNT
	.align		4
        /*001c*/ 	.byte	0x03, 0x1b
        /*001e*/ 	.short	0x00ff


	//----- nvinfo : EIATTR_EXTERNS
	.align		4
        /*0020*/ 	.byte	0x04, 0x0f
        /*0022*/ 	.short	(.L_13 - .L_12)


	//   ....[0]....
	.align		4
.L_12:
        /*0024*/ 	.word	index@(vprintf)


	//----- nvinfo : EIATTR_MERCURY_ISA_VERSION
	.align		4
.L_13:
        /*0028*/ 	.byte	0x03, 0x5f
        /*002a*/ 	.short	0x0101


	//----- nvinfo : EIATTR_VRC_CTA_INIT_COUNT
	.align		4
        /*002c*/ 	.byte	0x02, 0x4a
	.zero		1
	.zero		1


	//----- nvinfo : EIATTR_SYSCALL_OFFSETS
	.align		4
        /*0030*/ 	.byte	0x04, 0x46
        /*0032*/ 	.short	(.L_15 - .L_14)


	//   ....[0]....
.L_14:
        /*0034*/ 	.word	0x000000d0


	//   ....[1]....
        /*0038*/ 	.word	0x00000170


	//----- nvinfo : EIATTR_EXIT_INSTR_OFFSETS
	.align		4
.L_15:
        /*003c*/ 	.byte	0x04, 0x1c
        /*003e*/ 	.short	(.L_17 - .L_16)


	//   ....[0]....
.L_16:
        /*0040*/ 	.word	0x00000180


	//----- nvinfo : EIATTR_CBANK_PARAM_SIZE
	.align		4
.L_17:
        /*0044*/ 	.byte	0x03, 0x19
        /*0046*/ 	.short	0x0004


	//----- nvinfo : EIATTR_PARAM_CBANK
	.align		4
        /*0048*/ 	.byte	0x04, 0x0a
        /*004a*/ 	.short	(.L_19 - .L_18)
	.align		4
.L_18:
        /*004c*/ 	.word	index@(.nv.constant0._Z14kernel_examplei)
        /*0050*/ 	.short	0x0380
        /*0052*/ 	.short	0x0004


	//----- nvinfo : EIATTR_SW_WAR
	.align		4
.L_19:
        /*0054*/ 	.byte	0x04, 0x36
        /*0056*/ 	.short	(.L_21 - .L_20)
.L_20:
        /*0058*/ 	.word	0x00000008
.L_21:


//--------------------- .nv.callgraph             --------------------------
	.section	.nv.callgraph,"",@"SHT_CUDA_CALLGRAPH"
	.align	4
	.sectionentsize	8
	.align		4
        /*0000*/ 	.word	0x00000000
	.align		4
        /*0004*/ 	.word	0xffffffff
	.align		4
        /*0008*/ 	.word	index@(_Z14kernel_examplei)
	.align		4
        /*000c*/ 	.word	index@(vprintf)
	.align		4
        /*0010*/ 	.word	0x00000000
	.align		4
        /*0014*/ 	.word	0xfffffffe
	.align		4
        /*0018*/ 	.word	0x00000000
	.align		4
        /*001c*/ 	.word	0xfffffffd
	.align		4
        /*0020*/ 	.word	0x00000000
	.align		4
        /*0024*/ 	.word	0xfffffffc


//--------------------- .nv.constant4             --------------------------
	.section	.nv.constant4,"a",@progbits
	.align	8
	.align		8
.nv.constant4:
        /*0000*/ 	.dword	vprintf
	.align		8
        /*0008*/ 	.dword	$str
	.align		8
        /*0010*/ 	.dword	$str$1


//--------------------- .text._Z14kernel_examplei --------------------------
	.section	.text._Z14kernel_examplei,"ax",@progbits
	.align	128
        .global         _Z14kernel_examplei
        .type           _Z14kernel_examplei,@function
        .size           _Z14kernel_examplei,(.L_x_3 - _Z14kernel_examplei)
        .other          _Z14kernel_examplei,@"STO_CUDA_ENTRY STV_DEFAULT"
_Z14kernel_examplei:
.text._Z14kernel_examplei:
[----:B------:R-:W0:Y:S01]  /*0000*/  LDC R1, c[0x0][0x37c] ;  /* 0x0000df00ff017b82 */ /* 0x000e220000000800 */
[----:B------:R-:W-:Y:S01]  /*0010*/  MOV R2, 0x0 ;  /* 0x0000000000027802 */ /* 0x000fe20000000f00 */
[----:B------:R-:W1:Y:S01]  /*0020*/  LDCU UR4, c[0x0][0x2f8] ;  /* 0x00005f00ff0477ac */ /* 0x000e620008000800 */
[----:B0-----:R-:W-:Y:S01]  /*0030*/  VIADD R1, R1, 0xfffffff8 ;  /* 0xfffffff801017836 */ /* 0x001fe20000000000 */
[----:B------:R-:W-:-:S04]  /*0040*/  CS2R R6, SRZ ;  /* 0x0000000000067805 */ /* 0x000fc8000001ff00 */
[----:B------:R0:W2:Y:S01]  /*0050*/  LDC.64 R8, c[0x4][R2] ;  /* 0x0100000002087b82 */ /* 0x0000a20000000a00 */
[----:B------:R-:W3:Y:S01]  /*0060*/  LDCU.64 UR6, c[0x4][0x8] ;  /* 0x01000100ff0677ac */ /* 0x000ee20008000a00 */
[----:B------:R-:W4:Y:S01]  /*0070*/  LDCU UR5, c[0x0][0x2fc] ;  /* 0x00005f80ff0577ac */ /* 0x000f220008000800 */
[----:B-1----:R-:W-:Y:S01]  /*0080*/  IADD3 R16, P0, PT, R1, UR4, RZ ;  /* 0x0000000401107c10 */ /* 0x002fe2000ff1e0ff */
[----:B---3--:R-:W-:Y:S01]  /*0090*/  IMAD.U32 R4, RZ, RZ, UR6 ;  /* 0x00000006ff047e24 */ /* 0x008fe2000f8e00ff */
[----:B------:R-:W-:-:S03]  /*00a0*/  MOV R5, UR7 ;  /* 0x0000000700057c02 */ /* 0x000fc60008000f00 */
[----:B0---4-:R-:W-:-:S08]  /*00b0*/  IMAD.X R17, RZ, RZ, UR5, P0 ;  /* 0x00000005ff117e24 */ /* 0x011fd000080e06ff */
[----:B------:R-:W-:-:S07]  /*00c0*/  LEPC R20, `(.L_x_0) ;  /* 0x000000001014794e */ /* 0x000fce0000000000 */
[----:B--2---:R-:W-:Y:S05]  /*00d0*/  CALL.ABS.NOINC R8 ;  /* 0x0000000008007343 */ /* 0x004fea0003c00000 */
.L_x_0:
[----:B------:R-:W0:Y:S01]  /*00e0*/  LDC R0, c[0x0][0x380] ;  /* 0x0000e000ff007b82 */ /* 0x000e220000000800 */
[----:B------:R-:W1:Y:S01]  /*00f0*/  LDCU.64 UR4, c[0x4][0x10] ;  /* 0x01000200ff0477ac */ /* 0x000e620008000a00 */
[----:B------:R-:W-:Y:S01]  /*0100*/  IMAD.MOV.U32 R6, RZ, RZ, R16 ;  /* 0x000000ffff067224 */ /* 0x000fe200078e0010 */
[----:B------:R-:W-:-:S05]  /*0110*/  MOV R7, R17 ;  /* 0x0000001100077202 */ /* 0x000fca0000000f00 */
[----:B------:R-:W2:Y:S01]  /*0120*/  LDC.64 R2, c[0x4][R2] ;  /* 0x0100000002027b82 */ /* 0x000ea20000000a00 */
[----:B-1----:R-:W-:Y:S01]  /*0130*/  IMAD.U32 R4, RZ, RZ, UR4 ;  /* 0x00000004ff047e24 */ /* 0x002fe2000f8e00ff */
[----:B------:R-:W-:Y:S01]  /*0140*/  MOV R5, UR5 ;  /* 0x0000000500057c02 */ /* 0x000fe20008000f00 */
[----:B0-----:R0:W-:Y:S06]  /*0150*/  STL [R1], R0 ;  /* 0x0000000001007387 */ /* 0x0011ec0000100800 */
[----:B------:R-:W-:-:S07]  /*0160*/  LEPC R20, `(.L_x_1) ;  /* 0x000000001014794e */ /* 0x000fce0000000000 */
[----:B0-2---:R-:W-:Y:S05]  /*0170*/  CALL.ABS.NOINC R2 ;  /* 0x0000000002007343 */ /* 0x005fea0003c00000 */
.L_x_1:
[----:B------:R-:W-:Y:S05]  /*0180*/  EXIT ;  /* 0x000000000000794d */ /* 0x000fea0003800000 */
.L_x_2:
[----:B------:R-:W-:-:S00]  /*0190*/  BRA `(.L_x_2) ;  /* 0xfffffffc00fc7947 */ /* 0x000fc0000383ffff */
[----:B------:R-:W-:-:S00]  /*01a0*/  NOP ;  /* 0x0000000000007918 */ /* 0x000fc00000000000 */
        /* <DEDUP_REMOVED lines=13> */
.L_x_3:


//--------------------- .nv.global.init           --------------------------
	.section	.nv.global.init,"aw",@progbits
.nv.global.init:
	.type		$str$1,@object
	.size		$str$1,($str - $str$1)
$str$1:
        /*0000*/ 	.byte	0x5b, 0x47, 0x50, 0x55, 0x5d, 0x20, 0x54, 0x68, 0x65, 0x20, 0x76, 0x61, 0x6c, 0x75, 0x65, 0x20
        /*0010*/ 	.byte	0x69, 0x73, 0x20, 0x25, 0x64, 0x0a, 0x00
	.type		$str,@object
	.size		$str,(.L_0 - $str)
$str:
        /*0017*/ 	.byte	0x5b, 0x47, 0x50, 0x55, 0x5d, 0x20, 0x48, 0x65, 0x6c, 0x6c, 0x6f, 0x20, 0x66, 0x72, 0x6f, 0x6d
        /*0027*/ 	.byte	0x20, 0x74, 0x68, 0x65, 0x20, 0x47, 0x50, 0x55, 0x21, 0x0a, 0x00
.L_0:


//--------------------- .nv.shared.reserved.0     --------------------------
	.section	.nv.shared.reserved.0,"aw",@nobits
	.weak		__nv_reservedSMEM_offset_0_alias
	.size		__nv_reservedSMEM_offset_0_alias, 0, 64
	.other		__nv_reservedSMEM_offset_0_alias,@"STO_CUDA_RESERVED_SHARED STV_DEFAULT"
__nv_reservedSMEM_offset_0_alias:
	.zero		0
	.zero		64


//--------------------- .nv.constant0._Z14kernel_examplei --------------------------
	.section	.nv.constant0._Z14kernel_examplei,"a",@progbits
	.sectionflags	@""
	.align	4
.nv.constant0._Z14kernel_examplei:
	.zero		900


//--------------------- SYMBOLS --------------------------

	.type		.nv.reservedSmem.offset0,@object
	.size		.nv.reservedSmem.offset0,0x4
	.type		vprintf,@function
